//
// Generated by NVIDIA NVVM Compiler
//
// Compiler Build ID: CL-36424714
// Cuda compilation tools, release 13.0, V13.0.88
// Based on NVVM 20.0.0
//

.version 9.0
.target sm_100
.address_size 64

	// .globl	_Z5solveffPf
// _ZZ5solveffPfE5sdata has been demoted

.visible .entry _Z5solveffPf(
	.param .f32 _Z5solveffPf_param_0,
	.param .f32 _Z5solveffPf_param_1,
	.param .u64 .ptr .align 1 _Z5solveffPf_param_2
)
{
	.reg .pred 	%p<5>;
	.reg .b32 	%r<13>;
	.reg .b32 	%f<16>;
	.reg .b64 	%rd<5>;
	// demoted variable
	.shared .align 4 .b8 _ZZ5solveffPfE5sdata[512];
	ld.param.f32 	%f1, [_Z5solveffPf_param_0];
	ld.param.f32 	%f2, [_Z5solveffPf_param_1];
	ld.param.u64 	%rd1, [_Z5solveffPf_param_2];
	sub.f32 	%f3, %f2, %f1;
	div.rn.f32 	%f4, %f3, 0f47FA0000;
	mov.u32 	%r12, %ntid.x;
	mov.u32 	%r2, %ctaid.x;
	mov.u32 	%r3, %tid.x;
	mad.lo.s32 	%r7, %r12, %r2, %r3;
	cvt.rn.f32.u32 	%f5, %r7;
	mul.f32 	%f6, %f4, %f5;
	fma.rn.f32 	%f7, %f6, %f6, 0f40000000;
	mul.f32 	%f8, %f7, %f7;
	mul.f32 	%f9, %f7, %f8;
	div.rn.f32 	%f10, %f6, %f9;
	mul.f32 	%f11, %f4, %f10;
	shl.b32 	%r8, %r3, 2;
	mov.u32 	%r9, _ZZ5solveffPfE5sdata;
	add.s32 	%r4, %r9, %r8;
	st.shared.f32 	[%r4], %f11;
	setp.lt.u32 	%p1, %r12, 2;
	@%p1 bra 	$L__BB0_4;
$L__BB0_1:
	shr.u32 	%r6, %r12, 1;
	setp.ge.u32 	%p2, %r3, %r6;
	@%p2 bra 	$L__BB0_3;
	shl.b32 	%r10, %r6, 2;
	add.s32 	%r11, %r4, %r10;
	ld.shared.f32 	%f12, [%r11];
	ld.shared.f32 	%f13, [%r4];
	add.f32 	%f14, %f12, %f13;
	st.shared.f32 	[%r4], %f14;
$L__BB0_3:
	bar.sync 	0;
	setp.gt.u32 	%p3, %r12, 3;
	mov.u32 	%r12, %r6;
	@%p3 bra 	$L__BB0_1;
$L__BB0_4:
	setp.ne.s32 	%p4, %r3, 0;
	@%p4 bra 	$L__BB0_6;
	ld.shared.f32 	%f15, [_ZZ5solveffPfE5sdata];
	cvta.to.global.u64 	%rd2, %rd1;
	mul.wide.u32 	%rd3, %r2, 4;
	add.s64 	%rd4, %rd2, %rd3;
	st.global.f32 	[%rd4], %f15;
$L__BB0_6:
	ret;

}


// ===== COMPILED SASS (sm_100) =====

	.target	sm_100

	.elftype	@"ET_EXEC"


//--------------------- .note.nv.tkinfo           --------------------------
	.section	.note.nv.tkinfo,"",@"SHT_NOTE"
	.sectionflags	@"SHF_NOTE_NV_TKINFO"
	.tkinfo
        /*0018*/ 	.word	0x00000002
        /*0030*/ 	.string	""
        /*0030*/ 	.string	"ptxas"
        /*0030*/ 	.string	"Cuda compilation tools, release 13.0, V13.0.88"
        /*0030*/ 	.string	"Build cuda_13.0.r13.0/compiler.36424714_0"
        /*0030*/ 	.string	"-arch sm_100 -m 64 "



//--------------------- .note.nv.cuinfo           --------------------------
	.section	.note.nv.cuinfo,"",@"SHT_NOTE"
	.sectionflags	@"SHF_NOTE_NV_CUINFO"
        /*0018*/ 	.short	0x0002
        /*001a*/ 	.short	0x0064
        /*001c*/ 	.short	0x0082
	.zero		2


//--------------------- .nv.info                  --------------------------
	.section	.nv.info,"",@"SHT_CUDA_INFO"
	.align	4


	//----- nvinfo : EIATTR_REGCOUNT
	.align		4
        /*0000*/ 	.byte	0x04, 0x2f
        /*0002*/ 	.short	(.L_1 - .L_0)
	.align		4
.L_0:
        /*0004*/ 	.word	index@(_Z5solveffPf)
        /*0008*/ 	.word	0x00000013


	//----- nvinfo : EIATTR_FRAME_SIZE
	.align		4
.L_1:
        /*000c*/ 	.byte	0x04, 0x11
        /*000e*/ 	.short	(.L_3 - .L_2)
	.align		4
.L_2:
        /*0010*/ 	.word	index@($__internal_0_$__cuda_sm3x_div_rn_noftz_f32_slowpath)
        /*0014*/ 	.word	0x00000000


	//----- nvinfo : EIATTR_FRAME_SIZE
	.align		4
.L_3:
        /*0018*/ 	.byte	0x04, 0x11
        /*001a*/ 	.short	(.L_5 - .L_4)
	.align		4
.L_4:
        /*001c*/ 	.word	index@(_Z5solveffPf)
        /*0020*/ 	.word	0x00000000


	//----- nvinfo : EIATTR_MIN_STACK_SIZE
	.align		4
.L_5:
        /*0024*/ 	.byte	0x04, 0x12
        /*0026*/ 	.short	(.L_7 - .L_6)
	.align		4
.L_6:
        /*0028*/ 	.word	index@(_Z5solveffPf)
        /*002c*/ 	.word	0x00000000
.L_7:


//--------------------- .nv.compat                --------------------------
	.section	.nv.compat,"",@"SHT_CUDA_COMPAT_INFO"
	.align	4
        /*0000*/ 	.byte	0x02, 0x09, 0x00, 0x00, 0x02, 0x02, 0x01, 0x00, 0x02, 0x05, 0x05, 0x00, 0x03, 0x07, 0x01, 0x01
        /*0010*/ 	.byte	0x02, 0x03, 0x00, 0x00, 0x02, 0x06, 0x01, 0x00, 0x04, 0x0b, 0x08, 0x00, 0x01, 0x00, 0x00, 0x00
        /*0020*/ 	.byte	0x00, 0x00, 0x00, 0x00


//--------------------- .nv.info._Z5solveffPf     --------------------------
	.section	.nv.info._Z5solveffPf,"",@"SHT_CUDA_INFO"
	.sectionflags	@""
	.align	4


	//----- nvinfo : EIATTR_CUDA_API_VERSION
	.align		4
        /*0000*/ 	.byte	0x04, 0x37
        /*0002*/ 	.short	(.L_9 - .L_8)
.L_8:
        /*0004*/ 	.word	0x00000082


	//----- nvinfo : EIATTR_KPARAM_INFO
	.align		4
.L_9:
        /*0008*/ 	.byte	0x04, 0x17
        /*000a*/ 	.short	(.L_11 - .L_10)
.L_10:
        /*000c*/ 	.word	0x00000000
        /*0010*/ 	.short	0x0002
        /*0012*/ 	.short	0x0008
        /*0014*/ 	.byte	0x00, 0xf5, 0x21, 0x00


	//----- nvinfo : EIATTR_KPARAM_INFO
	.align		4
.L_11:
        /*0018*/ 	.byte	0x04, 0x17
        /*001a*/ 	.short	(.L_13 - .L_12)
.L_12:
        /*001c*/ 	.word	0x00000000
        /*0020*/ 	.short	0x0001
        /*0022*/ 	.short	0x0004
        /*0024*/ 	.byte	0x00, 0xf0, 0x11, 0x00


	//----- nvinfo : EIATTR_KPARAM_INFO
	.align		4
.L_13:
        /*0028*/ 	.byte	0x04, 0x17
        /*002a*/ 	.short	(.L_15 - .L_14)
.L_14:
        /*002c*/ 	.word	0x00000000
        /*0030*/ 	.short	0x0000
        /*0032*/ 	.short	0x0000
        /*0034*/ 	.byte	0x00, 0xf0, 0x11, 0x00


	//----- nvinfo : EIATTR_SPARSE_MMA_MASK
	.align		4
.L_15:
        /*0038*/ 	.byte	0x03, 0x50
        /*003a*/ 	.short	0x0000


	//----- nvinfo : EIATTR_MAXREG_COUNT
	.align		4
        /*003c*/ 	.byte	0x03, 0x1b
        /*003e*/ 	.short	0x00ff


	//----- nvinfo : EIATTR_NUM_BARRIERS
	.align		4
        /*0040*/ 	.byte	0x02, 0x4c
        /*0042*/ 	.byte	0x01
	.zero		1


	//----- nvinfo : EIATTR_MERCURY_ISA_VERSION
	.align		4
        /*0044*/ 	.byte	0x03, 0x5f
        /*0046*/ 	.short	0x0101


	//----- nvinfo : EIATTR_VRC_CTA_INIT_COUNT
	.align		4
        /*0048*/ 	.byte	0x02, 0x4a
	.zero		1
	.zero		1


	//----- nvinfo : EIATTR_EXIT_INSTR_OFFSETS
	.align		4
        /*004c*/ 	.byte	0x04, 0x1c
        /*004e*/ 	.short	(.L_17 - .L_16)


	//   ....[0]....
.L_16:
        /*0050*/ 	.word	0x000003c0


	//   ....[1]....
        /*0054*/ 	.word	0x00000450


	//----- nvinfo : EIATTR_CRS_STACK_SIZE
	.align		4
.L_17:
        /*0058*/ 	.byte	0x04, 0x1e
        /*005a*/ 	.short	(.L_19 - .L_18)
.L_18:
        /*005c*/ 	.word	0x00000000


	//----- nvinfo : EIATTR_CBANK_PARAM_SIZE
	.align		4
.L_19:
        /*0060*/ 	.byte	0x03, 0x19
        /*0062*/ 	.short	0x0010


	//----- nvinfo : EIATTR_PARAM_CBANK
	.align		4
        /*0064*/ 	.byte	0x04, 0x0a
        /*0066*/ 	.short	(.L_21 - .L_20)
	.align		4
.L_20:
        /*0068*/ 	.word	index@(.nv.constant0._Z5solveffPf)
        /*006c*/ 	.short	0x0380
        /*006e*/ 	.short	0x0010


	//----- nvinfo : EIATTR_SW_WAR
	.align		4
.L_21:
        /*0070*/ 	.byte	0x04, 0x36
        /*0072*/ 	.short	(.L_23 - .L_22)
.L_22:
        /*0074*/ 	.word	0x00000008
.L_23:


//--------------------- .nv.callgraph             --------------------------
	.section	.nv.callgraph,"",@"SHT_CUDA_CALLGRAPH"
	.align	4
	.sectionentsize	8
	.align		4
        /*0000*/ 	.word	0x00000000
	.align		4
        /*0004*/ 	.word	0xffffffff
	.align		4
        /*0008*/ 	.word	0x00000000
	.align		4
        /*000c*/ 	.word	0xfffffffe
	.align		4
        /*0010*/ 	.word	0x00000000
	.align		4
        /*0014*/ 	.word	0xfffffffd
	.align		4
        /*0018*/ 	.word	0x00000000
	.align		4
        /*001c*/ 	.word	0xfffffffc


//--------------------- .text._Z5solveffPf        --------------------------
	.section	.text._Z5solveffPf,"ax",@progbits
	.align	128
        .global         _Z5solveffPf
        .type           _Z5solveffPf,@function
        .size           _Z5solveffPf,(.L_x_17 - _Z5solveffPf)
        .other          _Z5solveffPf,@"STO_CUDA_ENTRY STV_DEFAULT"
_Z5solveffPf:
.text._Z5solveffPf:
[----:B------:R-:W-:Y:S08]  /*0000*/  LDC R1, c[0x0][0x37c] ;  /* 0x0000df00ff017b82 */ /* 0x000ff00000000800 */
[----:B------:R-:W0:Y:S01]  /*0010*/  LDC.64 R4, c[0x0][0x380] ;  /* 0x0000e000ff047b82 */ /* 0x000e220000000a00 */
[----:B------:R-:W-:Y:S02]  /*0020*/  IMAD.MOV.U32 R3, RZ, RZ, 0x3703126f ;  /* 0x3703126fff037424 */ /* 0x000fe400078e00ff */
[----:B------:R-:W-:-:S04]  /*0030*/  IMAD.MOV.U32 R2, RZ, RZ, 0x47fa0000 ;  /* 0x47fa0000ff027424 */ /* 0x000fc800078e00ff */
[----:B------:R-:W-:-:S04]  /*0040*/  FFMA R2, R3, -R2, 1 ;  /* 0x3f80000003027423 */ /* 0x000fc80000000802 */
[----:B------:R-:W-:Y:S01]  /*0050*/  FFMA R3, R2, R3, 7.8125003710738383234e-06 ;  /* 0x3703126f02037423 */ /* 0x000fe20000000003 */
[----:B0-----:R-:W-:-:S04]  /*0060*/  FADD R0, R5, -R4 ;  /* 0x8000000405007221 */ /* 0x001fc80000000000 */
[----:B------:R-:W0:Y:S01]  /*0070*/  FCHK P0, R0, 128000 ;  /* 0x47fa000000007902 */ /* 0x000e220000000000 */
[----:B------:R-:W-:-:S04]  /*0080*/  FFMA R4, R0, R3, RZ ;  /* 0x0000000300047223 */ /* 0x000fc800000000ff */
[----:B------:R-:W-:-:S04]  /*0090*/  FFMA R2, R4, -128000, R0 ;  /* 0xc7fa000004027823 */ /* 0x000fc80000000000 */
[----:B------:R-:W-:Y:S01]  /*00a0*/  FFMA R4, R3, R2, R4 ;  /* 0x0000000203047223 */ /* 0x000fe20000000004 */
[----:B0-----:R-:W-:Y:S06]  /*00b0*/  @!P0 BRA `(.L_x_0) ;  /* 0x0000000000108947 */ /* 0x001fec0003800000 */
[----:B------:R-:W-:Y:S01]  /*00c0*/  IMAD.MOV.U32 R3, RZ, RZ, 0x47fa0000 ;  /* 0x47fa0000ff037424 */ /* 0x000fe200078e00ff */
[----:B------:R-:W-:-:S07]  /*00d0*/  MOV R8, 0xf0 ;  /* 0x000000f000087802 */ /* 0x000fce0000000f00 */
[----:B------:R-:W-:Y:S05]  /*00e0*/  CALL.REL.NOINC `($__internal_0_$__cuda_sm3x_div_rn_noftz_f32_slowpath) ;  /* 0x0000000000dc7944 */ /* 0x000fea0003c00000 */
[----:B------:R-:W-:-:S07]  /*00f0*/  IMAD.MOV.U32 R4, RZ, RZ, R0 ;  /* 0x000000ffff047224 */ /* 0x000fce00078e0000 */
.L_x_0:
[----:B------:R-:W0:Y:S01]  /*0100*/  S2R R2, SR_CTAID.X ;  /* 0x0000000000027919 */ /* 0x000e220000002500 */
[----:B------:R-:W0:Y:S01]  /*0110*/  LDCU UR4, c[0x0][0x360] ;  /* 0x00006c00ff0477ac */ /* 0x000e220008000800 */
[----:B------:R-:W-:Y:S01]  /*0120*/  BSSY.RECONVERGENT B0, `(.L_x_1) ;  /* 0x0000015000007945 */ /* 0x000fe20003800200 */
[----:B------:R-:W0:Y:S02]  /*0130*/  S2R R5, SR_TID.X ;  /* 0x0000000000057919 */ /* 0x000e240000002100 */
[----:B0-----:R-:W-:-:S05]  /*0140*/  IMAD R0, R2, UR4, R5 ;  /* 0x0000000402007c24 */ /* 0x001fca000f8e0205 */
[----:B------:R-:W-:-:S05]  /*0150*/  I2FP.F32.U32 R3, R0 ;  /* 0x0000000000037245 */ /* 0x000fca0000201000 */
[----:B------:R-:W-:-:S04]  /*0160*/  FMUL R0, R3, R4 ;  /* 0x0000000403007220 */ /* 0x000fc80000400000 */
[----:B------:R-:W-:-:S04]  /*0170*/  FFMA R3, R0, R0, 2 ;  /* 0x4000000000037423 */ /* 0x000fc80000000000 */
[----:B------:R-:W-:-:S04]  /*0180*/  FMUL R6, R3, R3 ;  /* 0x0000000303067220 */ /* 0x000fc80000400000 */
[----:B------:R-:W-:-:S04]  /*0190*/  FMUL R9, R3, R6 ;  /* 0x0000000603097220 */ /* 0x000fc80000400000 */
[----:B------:R-:W0:Y:S08]  /*01a0*/  MUFU.RCP R3, R9 ;  /* 0x0000000900037308 */ /* 0x000e300000001000 */
[----:B------:R-:W1:Y:S01]  /*01b0*/  FCHK P0, R0, R9 ;  /* 0x0000000900007302 */ /* 0x000e620000000000 */
[----:B0-----:R-:W-:-:S04]  /*01c0*/  FFMA R6, -R9, R3, 1 ;  /* 0x3f80000009067423 */ /* 0x001fc80000000103 */
[----:B------:R-:W-:Y:S01]  /*01d0*/  FFMA R3, R3, R6, R3 ;  /* 0x0000000603037223 */ /* 0x000fe20000000003 */
[----:B------:R-:W-:-:S03]  /*01e0*/  IMAD.U32 R6, RZ, RZ, UR4 ;  /* 0x00000004ff067e24 */ /* 0x000fc6000f8e00ff */
[----:B------:R-:W-:-:S04]  /*01f0*/  FFMA R8, R0, R3, RZ ;  /* 0x0000000300087223 */ /* 0x000fc800000000ff */
[----:B------:R-:W-:-:S04]  /*0200*/  FFMA R7, -R9, R8, R0 ;  /* 0x0000000809077223 */ /* 0x000fc80000000100 */
[----:B------:R-:W-:Y:S01]  /*0210*/  FFMA R3, R3, R7, R8 ;  /* 0x0000000703037223 */ /* 0x000fe20000000008 */
[----:B-1----:R-:W-:Y:S06]  /*0220*/  @!P0 BRA `(.L_x_2) ;  /* 0x0000000000108947 */ /* 0x002fec0003800000 */
[----:B------:R-:W-:Y:S01]  /*0230*/  IMAD.MOV.U32 R3, RZ, RZ, R9 ;  /* 0x000000ffff037224 */ /* 0x000fe200078e0009 */
[----:B------:R-:W-:-:S07]  /*0240*/  MOV R8, 0x260 ;  /* 0x0000026000087802 */ /* 0x000fce0000000f00 */
[----:B------:R-:W-:Y:S05]  /*0250*/  CALL.REL.NOINC `($__internal_0_$__cuda_sm3x_div_rn_noftz_f32_slowpath) ;  /* 0x0000000000807944 */ /* 0x000fea0003c00000 */
[----:B------:R-:W-:-:S07]  /*0260*/  IMAD.MOV.U32 R3, RZ, RZ, R0 ;  /* 0x000000ffff037224 */ /* 0x000fce00078e0000 */
.L_x_2:
[----:B------:R-:W-:Y:S05]  /*0270*/  BSYNC.RECONVERGENT B0 ;  /* 0x0000000000007941 */ /* 0x000fea0003800200 */
.L_x_1:
[----:B------:R-:W0:Y:S01]  /*0280*/  S2UR UR5, SR_CgaCtaId ;  /* 0x00000000000579c3 */ /* 0x000e220000008800 */
[----:B------:R-:W-:Y:S01]  /*0290*/  UMOV UR4, 0x400 ;  /* 0x0000040000047882 */ /* 0x000fe20000000000 */
[----:B------:R-:W-:Y:S01]  /*02a0*/  FMUL R3, R3, R4 ;  /* 0x0000000403037220 */ /* 0x000fe20000400000 */
[----:B------:R-:W-:Y:S02]  /*02b0*/  ISETP.GE.U32.AND P1, PT, R6, 0x2, PT ;  /* 0x000000020600780c */ /* 0x000fe40003f26070 */
[----:B------:R-:W-:Y:S01]  /*02c0*/  ISETP.NE.AND P0, PT, R5, RZ, PT ;  /* 0x000000ff0500720c */ /* 0x000fe20003f05270 */
[----:B0-----:R-:W-:-:S06]  /*02d0*/  ULEA UR4, UR5, UR4, 0x18 ;  /* 0x0000000405047291 */ /* 0x001fcc000f8ec0ff */
[----:B------:R-:W-:-:S05]  /*02e0*/  LEA R0, R5, UR4, 0x2 ;  /* 0x0000000405007c11 */ /* 0x000fca000f8e10ff */
[----:B------:R0:W-:Y:S01]  /*02f0*/  STS [R0], R3 ;  /* 0x0000000300007388 */ /* 0x0001e20000000800 */
[----:B------:R-:W-:Y:S05]  /*0300*/  @!P1 BRA `(.L_x_3) ;  /* 0x00000000002c9947 */ /* 0x000fea0003800000 */
.L_x_4:
[----:B------:R-:W-:-:S04]  /*0310*/  SHF.R.U32.HI R8, RZ, 0x1, R6 ;  /* 0x00000001ff087819 */ /* 0x000fc80000011606 */
[----:B------:R-:W-:-:S13]  /*0320*/  ISETP.GE.U32.AND P1, PT, R5, R8, PT ;  /* 0x000000080500720c */ /* 0x000fda0003f26070 */
[----:B0-----:R-:W-:Y:S01]  /*0330*/  @!P1 IMAD R3, R8, 0x4, R0 ;  /* 0x0000000408039824 */ /* 0x001fe200078e0200 */
[----:B------:R-:W-:Y:S05]  /*0340*/  @!P1 LDS R4, [R0] ;  /* 0x0000000000049984 */ /* 0x000fea0000000800 */
[----:B------:R-:W0:Y:S02]  /*0350*/  @!P1 LDS R3, [R3] ;  /* 0x0000000003039984 */ /* 0x000e240000000800 */
[----:B0-----:R-:W-:-:S05]  /*0360*/  @!P1 FADD R7, R3, R4 ;  /* 0x0000000403079221 */ /* 0x001fca0000000000 */
[----:B------:R1:W-:Y:S01]  /*0370*/  @!P1 STS [R0], R7 ;  /* 0x0000000700009388 */ /* 0x0003e20000000800 */
[----:B------:R-:W-:Y:S01]  /*0380*/  BAR.SYNC.DEFER_BLOCKING 0x0 ;  /* 0x0000000000007b1d */ /* 0x000fe20000010000 */
[----:B------:R-:W-:Y:S01]  /*0390*/  ISETP.GT.U32.AND P1, PT, R6, 0x3, PT ;  /* 0x000000030600780c */ /* 0x000fe20003f24070 */
[----:B------:R-:W-:-:S12]  /*03a0*/  IMAD.MOV.U32 R6, RZ, RZ, R8 ;  /* 0x000000ffff067224 */ /* 0x000fd800078e0008 */
[----:B-1----:R-:W-:Y:S05]  /*03b0*/  @P1 BRA `(.L_x_4) ;  /* 0xfffffffc00d41947 */ /* 0x002fea000383ffff */
.L_x_3:
[----:B------:R-:W-:Y:S05]  /*03c0*/  @P0 EXIT ;  /* 0x000000000000094d */ /* 0x000fea0003800000 */
[----:B------:R-:W1:Y:S01]  /*03d0*/  S2UR UR5, SR_CgaCtaId ;  /* 0x00000000000579c3 */ /* 0x000e620000008800 */
[----:B------:R-:W-:-:S07]  /*03e0*/  UMOV UR4, 0x400 ;  /* 0x0000040000047882 */ /* 0x000fce0000000000 */
[----:B------:R-:W0:Y:S01]  /*03f0*/  LDC.64 R4, c[0x0][0x388] ;  /* 0x0000e200ff047b82 */ /* 0x000e220000000a00 */
[----:B-1----:R-:W-:Y:S01]  /*0400*/  ULEA UR4, UR5, UR4, 0x18 ;  /* 0x0000000405047291 */ /* 0x002fe2000f8ec0ff */
[----:B0-----:R-:W-:-:S08]  /*0410*/  IMAD.WIDE.U32 R2, R2, 0x4, R4 ;  /* 0x0000000402027825 */ /* 0x001fd000078e0004 */
[----:B------:R-:W0:Y:S02]  /*0420*/  LDS R7, [UR4] ;  /* 0x00000004ff077984 */ /* 0x000e240008000800 */
[----:B------:R-:W0:Y:S02]  /*0430*/  LDCU.64 UR4, c[0x0][0x358] ;  /* 0x00006b00ff0477ac */ /* 0x000e240008000a00 */
[----:B0-----:R-:W-:Y:S01]  /*0440*/  STG.E desc[UR4][R2.64], R7 ;  /* 0x0000000702007986 */ /* 0x001fe2000c101904 */
[----:B------:R-:W-:Y:S05]  /*0450*/  EXIT ;  /* 0x000000000000794d */ /* 0x000fea0003800000 */
        .weak           $__internal_0_$__cuda_sm3x_div_rn_noftz_f32_slowpath
        .type           $__internal_0_$__cuda_sm3x_div_rn_noftz_f32_slowpath,@function
        .size           $__internal_0_$__cuda_sm3x_div_rn_noftz_f32_slowpath,(.L_x_17 - $__internal_0_$__cuda_sm3x_div_rn_noftz_f32_slowpath)
$__internal_0_$__cuda_sm3x_div_rn_noftz_f32_slowpath:
[----:B------:R-:W-:Y:S01]  /*0460*/  SHF.R.U32.HI R9, RZ, 0x17, R3 ;  /* 0x00000017ff097819 */ /* 0x000fe20000011603 */
[----:B------:R-:W-:Y:S01]  /*0470*/  BSSY.RECONVERGENT B1, `(.L_x_5) ;  /* 0x0000062000017945 */ /* 0x000fe20003800200 */
[----:B------:R-:W-:Y:S02]  /*0480*/  SHF.R.U32.HI R7, RZ, 0x17, R0 ;  /* 0x00000017ff077819 */ /* 0x000fe40000011600 */
[----:B------:R-:W-:Y:S02]  /*0490*/  LOP3.LUT R14, R9, 0xff, RZ, 0xc0, !PT ;  /* 0x000000ff090e7812 */ /* 0x000fe400078ec0ff */
[----:B------:R-:W-:-:S03]  /*04a0*/  LOP3.LUT R12, R7, 0xff, RZ, 0xc0, !PT ;  /* 0x000000ff070c7812 */ /* 0x000fc600078ec0ff */
[----:B------:R-:W-:Y:S02]  /*04b0*/  VIADD R10, R14, 0xffffffff ;  /* 0xffffffff0e0a7836 */ /* 0x000fe40000000000 */
[----:B------:R-:W-:-:S03]  /*04c0*/  VIADD R9, R12, 0xffffffff ;  /* 0xffffffff0c097836 */ /* 0x000fc60000000000 */
[----:B------:R-:W-:-:S04]  /*04d0*/  ISETP.GT.U32.AND P0, PT, R10, 0xfd, PT ;  /* 0x000000fd0a00780c */ /* 0x000fc80003f04070 */
[----:B------:R-:W-:-:S13]  /*04e0*/  ISETP.GT.U32.OR P0, PT, R9, 0xfd, P0 ;  /* 0x000000fd0900780c */ /* 0x000fda0000704470 */
[----:B------:R-:W-:Y:S01]  /*04f0*/  @!P0 IMAD.MOV.U32 R7, RZ, RZ, RZ ;  /* 0x000000ffff078224 */ /* 0x000fe200078e00ff */
[----:B------:R-:W-:Y:S06]  /*0500*/  @!P0 BRA `(.L_x_6) ;  /* 0x00000000005c8947 */ /* 0x000fec0003800000 */
[----:B------:R-:W-:Y:S02]  /*0510*/  FSETP.GTU.FTZ.AND P0, PT, |R0|, +INF , PT ;  /* 0x7f8000000000780b */ /* 0x000fe40003f1c200 */
[----:B------:R-:W-:-:S04]  /*0520*/  FSETP.GTU.FTZ.AND P1, PT, |R3|, +INF , PT ;  /* 0x7f8000000300780b */ /* 0x000fc80003f3c200 */
[----:B------:R-:W-:-:S13]  /*0530*/  PLOP3.LUT P0, PT, P0, P1, PT, 0xf8, 0x8f ;  /* 0x00000000008f781c */ /* 0x000fda0000703f70 */
[----:B------:R-:W-:Y:S05]  /*0540*/  @P0 BRA `(.L_x_7) ;  /* 0x00000004004c0947 */ /* 0x000fea0003800000 */
[----:B------:R-:W-:-:S13]  /*0550*/  LOP3.LUT P0, RZ, R3, 0x7fffffff, R0, 0xc8, !PT ;  /* 0x7fffffff03ff7812 */ /* 0x000fda000780c800 */
[----:B------:R-:W-:Y:S05]  /*0560*/  @!P0 BRA `(.L_x_8) ;  /* 0x00000004003c8947 */ /* 0x000fea0003800000 */
[C---:B------:R-:W-:Y:S02]  /*0570*/  FSETP.NEU.FTZ.AND P2, PT, |R0|.reuse, +INF , PT ;  /* 0x7f8000000000780b */ /* 0x040fe40003f5d200 */
[----:B------:R-:W-:Y:S02]  /*0580*/  FSETP.NEU.FTZ.AND P1, PT, |R3|, +INF , PT ;  /* 0x7f8000000300780b */ /* 0x000fe40003f3d200 */
[----:B------:R-:W-:-:S11]  /*0590*/  FSETP.NEU.FTZ.AND P0, PT, |R0|, +INF , PT ;  /* 0x7f8000000000780b */ /* 0x000fd60003f1d200 */
[----:B------:R-:W-:Y:S05]  /*05a0*/  @!P1 BRA !P2, `(.L_x_8) ;  /* 0x00000004002c9947 */ /* 0x000fea0005000000 */
[----:B------:R-:W-:-:S04]  /*05b0*/  LOP3.LUT P2, RZ, R0, 0x7fffffff, RZ, 0xc0, !PT ;  /* 0x7fffffff00ff7812 */ /* 0x000fc8000784c0ff */
[----:B------:R-:W-:-:S13]  /*05c0*/  PLOP3.LUT P1, PT, P1, P2, PT, 0x2f, 0xf2 ;  /* 0x0000000000f2781c */ /* 0x000fda0000f24577 */
[----:B------:R-:W-:Y:S05]  /*05d0*/  @P1 BRA `(.L_x_9) ;  /* 0x0000000400181947 */ /* 0x000fea0003800000 */
[----:B------:R-:W-:-:S04]  /*05e0*/  LOP3.LUT P1, RZ, R3, 0x7fffffff, RZ, 0xc0, !PT ;  /* 0x7fffffff03ff7812 */ /* 0x000fc8000782c0ff */
[----:B------:R-:W-:-:S13]  /*05f0*/  PLOP3.LUT P0, PT, P0, P1, PT, 0x2f, 0xf2 ;  /* 0x0000000000f2781c */ /* 0x000fda0000702577 */
[----:B------:R-:W-:Y:S05]  /*0600*/  @P0 BRA `(.L_x_10) ;  /* 0x0000000400000947 */ /* 0x000fea0003800000 */
[----:B------:R-:W-:Y:S02]  /*0610*/  ISETP.GE.AND P0, PT, R9, RZ, PT ;  /* 0x000000ff0900720c */ /* 0x000fe40003f06270 */
[----:B------:R-:W-:-:S11]  /*0620*/  ISETP.GE.AND P1, PT, R10, RZ, PT ;  /* 0x000000ff0a00720c */ /* 0x000fd60003f26270 */
[----:B------:R-:W-:Y:S01]  /*0630*/  @P0 MOV R7, RZ ;  /* 0x000000ff00070202 */ /* 0x000fe20000000f00 */
[----:B------:R-:W-:Y:S02]  /*0640*/  @!P0 IMAD.MOV.U32 R7, RZ, RZ, -0x40 ;  /* 0xffffffc0ff078424 */ /* 0x000fe400078e00ff */
[----:B------:R-:W-:Y:S01]  /*0650*/  @!P0 FFMA R0, R0, 1.84467440737095516160e+19, RZ ;  /* 0x5f80000000008823 */ /* 0x000fe200000000ff */
[----:B------:R-:W-:Y:S01]  /*0660*/  @!P1 FFMA R3, R3, 1.84467440737095516160e+19, RZ ;  /* 0x5f80000003039823 */ /* 0x000fe200000000ff */
[----:B------:R-:W-:-:S07]  /*0670*/  @!P1 VIADD R7, R7, 0x40 ;  /* 0x0000004007079836 */ /* 0x000fce0000000000 */
.L_x_6:
[----:B------:R-:W-:Y:S01]  /*0680*/  LEA R10, R14, 0xc0800000, 0x17 ;  /* 0xc08000000e0a7811 */ /* 0x000fe200078eb8ff */
[----:B------:R-:W-:Y:S04]  /*0690*/  BSSY.RECONVERGENT B2, `(.L_x_11) ;  /* 0x0000036000027945 */ /* 0x000fe80003800200 */
[----:B------:R-:W-:Y:S02]  /*06a0*/  IMAD.IADD R10, R3, 0x1, -R10 ;  /* 0x00000001030a7824 */ /* 0x000fe400078e0a0a */
[----:B------:R-:W-:Y:S02]  /*06b0*/  VIADD R3, R12, 0xffffff81 ;  /* 0xffffff810c037836 */ /* 0x000fe40000000000 */
[----:B------:R0:W1:Y:S01]  /*06c0*/  MUFU.RCP R9, R10 ;  /* 0x0000000a00097308 */ /* 0x0000620000001000 */
[----:B------:R-:W-:Y:S01]  /*06d0*/  FADD.FTZ R11, -R10, -RZ ;  /* 0x800000ff0a0b7221 */ /* 0x000fe20000010100 */
[C---:B------:R-:W-:Y:S01]  /*06e0*/  IMAD R0, R3.reuse, -0x800000, R0 ;  /* 0xff80000003007824 */ /* 0x040fe200078e0200 */
[----:B0-----:R-:W-:-:S05]  /*06f0*/  IADD3 R10, PT, PT, R3, 0x7f, -R14 ;  /* 0x0000007f030a7810 */ /* 0x001fca0007ffe80e */
[----:B------:R-:W-:Y:S02]  /*0700*/  IMAD.IADD R10, R10, 0x1, R7 ;  /* 0x000000010a0a7824 */ /* 0x000fe400078e0207 */
[----:B-1----:R-:W-:-:S04]  /*0710*/  FFMA R12, R9, R11, 1 ;  /* 0x3f800000090c7423 */ /* 0x002fc8000000000b */
[----:B------:R-:W-:-:S04]  /*0720*/  FFMA R16, R9, R12, R9 ;  /* 0x0000000c09107223 */ /* 0x000fc80000000009 */
[----:B------:R-:W-:-:S04]  /*0730*/  FFMA R9, R0, R16, RZ ;  /* 0x0000001000097223 */ /* 0x000fc800000000ff */
[----:B------:R-:W-:-:S04]  /*0740*/  FFMA R12, R11, R9, R0 ;  /* 0x000000090b0c7223 */ /* 0x000fc80000000000 */
[----:B------:R-:W-:-:S04]  /*0750*/  FFMA R9, R16, R12, R9 ;  /* 0x0000000c10097223 */ /* 0x000fc80000000009 */
[----:B------:R-:W-:-:S04]  /*0760*/  FFMA R12, R11, R9, R0 ;  /* 0x000000090b0c7223 */ /* 0x000fc80000000000 */
[----:B------:R-:W-:-:S05]  /*0770*/  FFMA R0, R16, R12, R9 ;  /* 0x0000000c10007223 */ /* 0x000fca0000000009 */
[----:B------:R-:W-:-:S04]  /*0780*/  SHF.R.U32.HI R3, RZ, 0x17, R0 ;  /* 0x00000017ff037819 */ /* 0x000fc80000011600 */
[----:B------:R-:W-:-:S05]  /*0790*/  LOP3.LUT R3, R3, 0xff, RZ, 0xc0, !PT ;  /* 0x000000ff03037812 */ /* 0x000fca00078ec0ff */
[----:B------:R-:W-:-:S05]  /*07a0*/  IMAD.IADD R11, R3, 0x1, R10 ;  /* 0x00000001030b7824 */ /* 0x000fca00078e020a */
[----:B------:R-:W-:-:S04]  /*07b0*/  IADD3 R3, PT, PT, R11, -0x1, RZ ;  /* 0xffffffff0b037810 */ /* 0x000fc80007ffe0ff */
[----:B------:R-:W-:-:S13]  /*07c0*/  ISETP.GE.U32.AND P0, PT, R3, 0xfe, PT ;  /* 0x000000fe0300780c */ /* 0x000fda0003f06070 */
[----:B------:R-:W-:Y:S05]  /*07d0*/  @!P0 BRA `(.L_x_12) ;  /* 0x0000000000808947 */ /* 0x000fea0003800000 */
[----:B------:R-:W-:-:S13]  /*07e0*/  ISETP.GT.AND P0, PT, R11, 0xfe, PT ;  /* 0x000000fe0b00780c */ /* 0x000fda0003f04270 */
[----:B------:R-:W-:Y:S05]  /*07f0*/  @P0 BRA `(.L_x_13) ;  /* 0x00000000006c0947 */ /* 0x000fea0003800000 */
[----:B------:R-:W-:-:S13]  /*0800*/  ISETP.GE.AND P0, PT, R11, 0x1, PT ;  /* 0x000000010b00780c */ /* 0x000fda0003f06270 */
[----:B------:R-:W-:Y:S05]  /*0810*/  @P0 BRA `(.L_x_14) ;  /* 0x0000000000740947 */ /* 0x000fea0003800000 */
[----:B------:R-:W-:Y:S02]  /*0820*/  ISETP.GE.AND P0, PT, R11, -0x18, PT ;  /* 0xffffffe80b00780c */ /* 0x000fe40003f06270 */
[----:B------:R-:W-:-:S11]  /*0830*/  LOP3.LUT R0, R0, 0x80000000, RZ, 0xc0, !PT ;  /* 0x8000000000007812 */ /* 0x000fd600078ec0ff */
[----:B------:R-:W-:Y:S05]  /*0840*/  @!P0 BRA `(.L_x_14) ;  /* 0x0000000000688947 */ /* 0x000fea0003800000 */
[CCC-:B------:R-:W-:Y:S01]  /*0850*/  FFMA.RZ R3, R16.reuse, R12.reuse, R9.reuse ;  /* 0x0000000c10037223 */ /* 0x1c0fe2000000c009 */
[CCC-:B------:R-:W-:Y:S01]  /*0860*/  FFMA.RM R10, R16.reuse, R12.reuse, R9.reuse ;  /* 0x0000000c100a7223 */ /* 0x1c0fe20000004009 */
[C---:B------:R-:W-:Y:S02]  /*0870*/  ISETP.NE.AND P2, PT, R11.reuse, RZ, PT ;  /* 0x000000ff0b00720c */ /* 0x040fe40003f45270 */
[----:B------:R-:W-:Y:S02]  /*0880*/  ISETP.NE.AND P1, PT, R11, RZ, PT ;  /* 0x000000ff0b00720c */ /* 0x000fe40003f25270 */
[----:B------:R-:W-:Y:S01]  /*0890*/  LOP3.LUT R7, R3, 0x7fffff, RZ, 0xc0, !PT ;  /* 0x007fffff03077812 */ /* 0x000fe200078ec0ff */
[----:B------:R-:W-:Y:S01]  /*08a0*/  FFMA.RP R3, R16, R12, R9 ;  /* 0x0000000c10037223 */ /* 0x000fe20000008009 */
[----:B------:R-:W-:Y:S02]  /*08b0*/  VIADD R12, R11, 0x20 ;  /* 0x000000200b0c7836 */ /* 0x000fe40000000000 */
[----:B------:R-:W-:Y:S01]  /*08c0*/  LOP3.LUT R7, R7, 0x800000, RZ, 0xfc, !PT ;  /* 0x0080000007077812 */ /* 0x000fe200078efcff */
[----:B------:R-:W-:Y:S01]  /*08d0*/  IMAD.MOV R9, RZ, RZ, -R11 ;  /* 0x000000ffff097224 */ /* 0x000fe200078e0a0b */
[----:B------:R-:W-:-:S02]  /*08e0*/  FSETP.NEU.FTZ.AND P0, PT, R3, R10, PT ;  /* 0x0000000a0300720b */ /* 0x000fc40003f1d000 */
[----:B------:R-:W-:Y:S02]  /*08f0*/  SHF.L.U32 R12, R7, R12, RZ ;  /* 0x0000000c070c7219 */ /* 0x000fe400000006ff */
[----:B------:R-:W-:Y:S02]  /*0900*/  SEL R10, R9, RZ, P2 ;  /* 0x000000ff090a7207 */ /* 0x000fe40001000000 */
[----:B------:R-:W-:Y:S02]  /*0910*/  ISETP.NE.AND P1, PT, R12, RZ, P1 ;  /* 0x000000ff0c00720c */ /* 0x000fe40000f25270 */
[----:B------:R-:W-:Y:S02]  /*0920*/  SHF.R.U32.HI R10, RZ, R10, R7 ;  /* 0x0000000aff0a7219 */ /* 0x000fe40000011607 */
[----:B------:R-:W-:Y:S02]  /*0930*/  PLOP3.LUT P0, PT, P0, P1, PT, 0xf8, 0x8f ;  /* 0x00000000008f781c */ /* 0x000fe40000703f70 */
[----:B------:R-:W-:-:S02]  /*0940*/  SHF.R.U32.HI R12, RZ, 0x1, R10 ;  /* 0x00000001ff0c7819 */ /* 0x000fc4000001160a */
[----:B------:R-:W-:-:S04]  /*0950*/  SEL R3, RZ, 0x1, !P0 ;  /* 0x00000001ff037807 */ /* 0x000fc80004000000 */
[----:B------:R-:W-:-:S04]  /*0960*/  LOP3.LUT R3, R3, 0x1, R12, 0xf8, !PT ;  /* 0x0000000103037812 */ /* 0x000fc800078ef80c */
[----:B------:R-:W-:-:S05]  /*0970*/  LOP3.LUT R3, R3, R10, RZ, 0xc0, !PT ;  /* 0x0000000a03037212 */ /* 0x000fca00078ec0ff */
[----:B------:R-:W-:-:S05]  /*0980*/  IMAD.IADD R3, R12, 0x1, R3 ;  /* 0x000000010c037824 */ /* 0x000fca00078e0203 */
[----:B------:R-:W-:Y:S01]  /*0990*/  LOP3.LUT R0, R3, R0, RZ, 0xfc, !PT ;  /* 0x0000000003007212 */ /* 0x000fe200078efcff */
[----:B------:R-:W-:Y:S06]  /*09a0*/  BRA `(.L_x_14) ;  /* 0x0000000000107947 */ /* 0x000fec0003800000 */
.L_x_13:
[----:B------:R-:W-:-:S04]  /*09b0*/  LOP3.LUT R0, R0, 0x80000000, RZ, 0xc0, !PT ;  /* 0x8000000000007812 */ /* 0x000fc800078ec0ff */
[----:B------:R-:W-:Y:S01]  /*09c0*/  LOP3.LUT R0, R0, 0x7f800000, RZ, 0xfc, !PT ;  /* 0x7f80000000007812 */ /* 0x000fe200078efcff */
[----:B------:R-:W-:Y:S06]  /*09d0*/  BRA `(.L_x_14) ;  /* 0x0000000000047947 */ /* 0x000fec0003800000 */
.L_x_12:
[----:B------:R-:W-:-:S07]  /*09e0*/  IMAD R0, R10, 0x800000, R0 ;  /* 0x008000000a007824 */ /* 0x000fce00078e0200 */
.L_x_14:
[----:B------:R-:W-:Y:S05]  /*09f0*/  BSYNC.RECONVERGENT B2 ;  /* 0x0000000000027941 */ /* 0x000fea0003800200 */
.L_x_11:
[----:B------:R-:W-:Y:S05]  /*0a00*/  BRA `(.L_x_15) ;  /* 0x0000000000207947 */ /* 0x000fea0003800000 */
.L_x_10:
[----:B------:R-:W-:-:S04]  /*0a10*/  LOP3.LUT R0, R3, 0x80000000, R0, 0x48, !PT ;  /* 0x8000000003007812 */ /* 0x000fc800078e4800 */
[----:B------:R-:W-:Y:S01]  /*0a20*/  LOP3.LUT R0, R0, 0x7f800000, RZ, 0xfc, !PT ;  /* 0x7f80000000007812 */ /* 0x000fe200078efcff */
[----:B------:R-:W-:Y:S06]  /*0a30*/  BRA `(.L_x_15) ;  /* 0x0000000000147947 */ /* 0x000fec0003800000 */
.L_x_9:
[----:B------:R-:W-:Y:S01]  /*0a40*/  LOP3.LUT R0, R3, 0x80000000, R0, 0x48, !PT ;  /* 0x8000000003007812 */ /* 0x000fe200078e4800 */
[----:B------:R-:W-:Y:S06]  /*0a50*/  BRA `(.L_x_15) ;  /* 0x00000000000c7947 */ /* 0x000fec0003800000 */
.L_x_8:
[----:B------:R-:W0:Y:S01]  /*0a60*/  MUFU.RSQ R0, -QNAN ;  /* 0xffc0000000007908 */ /* 0x000e220000001400 */
[----:B------:R-:W-:Y:S05]  /*0a70*/  BRA `(.L_x_15) ;  /* 0x0000000000047947 */ /* 0x000fea0003800000 */
.L_x_7:
[----:B------:R-:W-:-:S07]  /*0a80*/  FADD.FTZ R0, R0, R3 ;  /* 0x0000000300007221 */ /* 0x000fce0000010000 */
.L_x_15:
[----:B------:R-:W-:Y:S05]  /*0a90*/  BSYNC.RECONVERGENT B1 ;  /* 0x0000000000017941 */ /* 0x000fea0003800200 */
.L_x_5:
[----:B------:R-:W-:-:S04]  /*0aa0*/  IMAD.MOV.U32 R9, RZ, RZ, 0x0 ;  /* 0x00000000ff097424 */ /* 0x000fc800078e00ff */
[----:B0-----:R-:W-:Y:S05]  /*0ab0*/  RET.REL.NODEC R8 `(_Z5solveffPf) ;  /* 0xfffffff408507950 */ /* 0x001fea0003c3ffff */
.L_x_16:
[----:B------:R-:W-:-:S00]  /*0ac0*/  BRA `(.L_x_16) ;  /* 0xfffffffc00fc7947 */ /* 0x000fc0000383ffff */
[----:B------:R-:W-:-:S00]  /*0ad0*/  NOP ;  /* 0x0000000000007918 */ /* 0x000fc00000000000 */
        /* <DEDUP_REMOVED lines=10> */
.L_x_17:


//--------------------- .nv.shared._Z5solveffPf   --------------------------
	.section	.nv.shared._Z5solveffPf,"aw",@nobits
	.sectionflags	@""
	.align	4
.nv.shared._Z5solveffPf:
	.zero		1536


//--------------------- .nv.shared.reserved.0     --------------------------
	.section	.nv.shared.reserved.0,"aw",@nobits
	.weak		__nv_reservedSMEM_offset_0_alias
	.size		__nv_reservedSMEM_offset_0_alias, 0, 64
	.other		__nv_reservedSMEM_offset_0_alias,@"STO_CUDA_RESERVED_SHARED STV_DEFAULT"
__nv_reservedSMEM_offset_0_alias:
	.zero		0
	.zero		64


//--------------------- .nv.constant0._Z5solveffPf --------------------------
	.section	.nv.constant0._Z5solveffPf,"a",@progbits
	.sectionflags	@""
	.align	4
.nv.constant0._Z5solveffPf:
	.zero		912


//--------------------- SYMBOLS --------------------------

	.type		.nv.reservedSmem.offset0,@object
	.size		.nv.reservedSmem.offset0,0x4
	.type		.nv.reservedSmem.cap,@object
	.size		.nv.reservedSmem.cap,0x4
